//
// Generated by NVIDIA NVVM Compiler
//
// Compiler Build ID: CL-36424714
// Cuda compilation tools, release 13.0, V13.0.88
// Based on NVVM 20.0.0
//

.version 9.0
.target sm_100
.address_size 64

	// .globl	_Z12matmulKernelPKfS0_Pfi

.visible .entry _Z12matmulKernelPKfS0_Pfi(
	.param .u64 .ptr .align 1 _Z12matmulKernelPKfS0_Pfi_param_0,
	.param .u64 .ptr .align 1 _Z12matmulKernelPKfS0_Pfi_param_1,
	.param .u64 .ptr .align 1 _Z12matmulKernelPKfS0_Pfi_param_2,
	.param .u32 _Z12matmulKernelPKfS0_Pfi_param_3
)
{
	.reg .pred 	%p<11>;
	.reg .b32 	%r<37>;
	.reg .b32 	%f<112>;
	.reg .b64 	%rd<31>;

	ld.param.u64 	%rd11, [_Z12matmulKernelPKfS0_Pfi_param_0];
	ld.param.u64 	%rd12, [_Z12matmulKernelPKfS0_Pfi_param_1];
	ld.param.u64 	%rd10, [_Z12matmulKernelPKfS0_Pfi_param_2];
	ld.param.u32 	%r23, [_Z12matmulKernelPKfS0_Pfi_param_3];
	cvta.to.global.u64 	%rd1, %rd12;
	cvta.to.global.u64 	%rd2, %rd11;
	mov.u32 	%r24, %ctaid.x;
	mov.u32 	%r25, %ntid.x;
	mov.u32 	%r26, %tid.x;
	mad.lo.s32 	%r1, %r24, %r25, %r26;
	setp.ge.s32 	%p1, %r1, %r23;
	@%p1 bra 	$L__BB0_15;
	setp.lt.s32 	%p2, %r23, 1;
	mov.f32 	%f111, 0f00000000;
	@%p2 bra 	$L__BB0_14;
	mul.lo.s32 	%r2, %r23, %r1;
	and.b32  	%r3, %r23, 15;
	setp.lt.u32 	%p3, %r23, 16;
	mov.f32 	%f111, 0f00000000;
	mov.b32 	%r33, 0;
	@%p3 bra 	$L__BB0_5;
	and.b32  	%r33, %r23, 2147483632;
	neg.s32 	%r31, %r33;
	add.s64 	%rd3, %rd2, 32;
	add.s64 	%rd29, %rd1, 32;
	mov.f32 	%f111, 0f00000000;
	mov.u32 	%r30, %r2;
$L__BB0_4:
	.pragma "nounroll";
	mul.wide.s32 	%rd13, %r30, 4;
	add.s64 	%rd14, %rd3, %rd13;
	ld.global.f32 	%f18, [%rd14+-32];
	ld.global.f32 	%f19, [%rd29+-32];
	fma.rn.f32 	%f20, %f18, %f19, %f111;
	ld.global.f32 	%f21, [%rd14+-28];
	ld.global.f32 	%f22, [%rd29+-28];
	fma.rn.f32 	%f23, %f21, %f22, %f20;
	ld.global.f32 	%f24, [%rd14+-24];
	ld.global.f32 	%f25, [%rd29+-24];
	fma.rn.f32 	%f26, %f24, %f25, %f23;
	ld.global.f32 	%f27, [%rd14+-20];
	ld.global.f32 	%f28, [%rd29+-20];
	fma.rn.f32 	%f29, %f27, %f28, %f26;
	ld.global.f32 	%f30, [%rd14+-16];
	ld.global.f32 	%f31, [%rd29+-16];
	fma.rn.f32 	%f32, %f30, %f31, %f29;
	ld.global.f32 	%f33, [%rd14+-12];
	ld.global.f32 	%f34, [%rd29+-12];
	fma.rn.f32 	%f35, %f33, %f34, %f32;
	ld.global.f32 	%f36, [%rd14+-8];
	ld.global.f32 	%f37, [%rd29+-8];
	fma.rn.f32 	%f38, %f36, %f37, %f35;
	ld.global.f32 	%f39, [%rd14+-4];
	ld.global.f32 	%f40, [%rd29+-4];
	fma.rn.f32 	%f41, %f39, %f40, %f38;
	ld.global.f32 	%f42, [%rd14];
	ld.global.f32 	%f43, [%rd29];
	fma.rn.f32 	%f44, %f42, %f43, %f41;
	ld.global.f32 	%f45, [%rd14+4];
	ld.global.f32 	%f46, [%rd29+4];
	fma.rn.f32 	%f47, %f45, %f46, %f44;
	ld.global.f32 	%f48, [%rd14+8];
	ld.global.f32 	%f49, [%rd29+8];
	fma.rn.f32 	%f50, %f48, %f49, %f47;
	ld.global.f32 	%f51, [%rd14+12];
	ld.global.f32 	%f52, [%rd29+12];
	fma.rn.f32 	%f53, %f51, %f52, %f50;
	ld.global.f32 	%f54, [%rd14+16];
	ld.global.f32 	%f55, [%rd29+16];
	fma.rn.f32 	%f56, %f54, %f55, %f53;
	ld.global.f32 	%f57, [%rd14+20];
	ld.global.f32 	%f58, [%rd29+20];
	fma.rn.f32 	%f59, %f57, %f58, %f56;
	ld.global.f32 	%f60, [%rd14+24];
	ld.global.f32 	%f61, [%rd29+24];
	fma.rn.f32 	%f62, %f60, %f61, %f59;
	ld.global.f32 	%f63, [%rd14+28];
	ld.global.f32 	%f64, [%rd29+28];
	fma.rn.f32 	%f111, %f63, %f64, %f62;
	add.s32 	%r31, %r31, 16;
	add.s32 	%r30, %r30, 16;
	add.s64 	%rd29, %rd29, 64;
	setp.ne.s32 	%p4, %r31, 0;
	@%p4 bra 	$L__BB0_4;
$L__BB0_5:
	setp.eq.s32 	%p5, %r3, 0;
	@%p5 bra 	$L__BB0_14;
	and.b32  	%r11, %r23, 7;
	setp.lt.u32 	%p6, %r3, 8;
	@%p6 bra 	$L__BB0_8;
	add.s32 	%r28, %r33, %r2;
	mul.wide.s32 	%rd15, %r28, 4;
	add.s64 	%rd16, %rd2, %rd15;
	ld.global.f32 	%f66, [%rd16];
	mul.wide.u32 	%rd17, %r33, 4;
	add.s64 	%rd18, %rd1, %rd17;
	ld.global.f32 	%f67, [%rd18];
	fma.rn.f32 	%f68, %f66, %f67, %f111;
	ld.global.f32 	%f69, [%rd16+4];
	ld.global.f32 	%f70, [%rd18+4];
	fma.rn.f32 	%f71, %f69, %f70, %f68;
	ld.global.f32 	%f72, [%rd16+8];
	ld.global.f32 	%f73, [%rd18+8];
	fma.rn.f32 	%f74, %f72, %f73, %f71;
	ld.global.f32 	%f75, [%rd16+12];
	ld.global.f32 	%f76, [%rd18+12];
	fma.rn.f32 	%f77, %f75, %f76, %f74;
	ld.global.f32 	%f78, [%rd16+16];
	ld.global.f32 	%f79, [%rd18+16];
	fma.rn.f32 	%f80, %f78, %f79, %f77;
	ld.global.f32 	%f81, [%rd16+20];
	ld.global.f32 	%f82, [%rd18+20];
	fma.rn.f32 	%f83, %f81, %f82, %f80;
	ld.global.f32 	%f84, [%rd16+24];
	ld.global.f32 	%f85, [%rd18+24];
	fma.rn.f32 	%f86, %f84, %f85, %f83;
	ld.global.f32 	%f87, [%rd16+28];
	ld.global.f32 	%f88, [%rd18+28];
	fma.rn.f32 	%f111, %f87, %f88, %f86;
	add.s32 	%r33, %r33, 8;
$L__BB0_8:
	setp.eq.s32 	%p7, %r11, 0;
	@%p7 bra 	$L__BB0_14;
	and.b32  	%r14, %r23, 3;
	setp.lt.u32 	%p8, %r11, 4;
	@%p8 bra 	$L__BB0_11;
	add.s32 	%r29, %r33, %r2;
	mul.wide.s32 	%rd19, %r29, 4;
	add.s64 	%rd20, %rd2, %rd19;
	ld.global.f32 	%f90, [%rd20];
	mul.wide.u32 	%rd21, %r33, 4;
	add.s64 	%rd22, %rd1, %rd21;
	ld.global.f32 	%f91, [%rd22];
	fma.rn.f32 	%f92, %f90, %f91, %f111;
	ld.global.f32 	%f93, [%rd20+4];
	ld.global.f32 	%f94, [%rd22+4];
	fma.rn.f32 	%f95, %f93, %f94, %f92;
	ld.global.f32 	%f96, [%rd20+8];
	ld.global.f32 	%f97, [%rd22+8];
	fma.rn.f32 	%f98, %f96, %f97, %f95;
	ld.global.f32 	%f99, [%rd20+12];
	ld.global.f32 	%f100, [%rd22+12];
	fma.rn.f32 	%f111, %f99, %f100, %f98;
	add.s32 	%r33, %r33, 4;
$L__BB0_11:
	setp.eq.s32 	%p9, %r14, 0;
	@%p9 bra 	$L__BB0_14;
	mul.wide.u32 	%rd23, %r33, 4;
	add.s64 	%rd30, %rd1, %rd23;
	add.s32 	%r36, %r33, %r2;
	neg.s32 	%r35, %r14;
$L__BB0_13:
	.pragma "nounroll";
	mul.wide.s32 	%rd24, %r36, 4;
	add.s64 	%rd25, %rd2, %rd24;
	ld.global.f32 	%f101, [%rd25];
	ld.global.f32 	%f102, [%rd30];
	fma.rn.f32 	%f111, %f101, %f102, %f111;
	add.s64 	%rd30, %rd30, 4;
	add.s32 	%r36, %r36, 1;
	add.s32 	%r35, %r35, 1;
	setp.ne.s32 	%p10, %r35, 0;
	@%p10 bra 	$L__BB0_13;
$L__BB0_14:
	cvta.to.global.u64 	%rd26, %rd10;
	mul.wide.s32 	%rd27, %r1, 4;
	add.s64 	%rd28, %rd26, %rd27;
	st.global.f32 	[%rd28], %f111;
$L__BB0_15:
	ret;

}


// ===== COMPILED SASS (sm_100) =====

	.target	sm_100

	.elftype	@"ET_EXEC"


//--------------------- .note.nv.tkinfo           --------------------------
	.section	.note.nv.tkinfo,"",@"SHT_NOTE"
	.sectionflags	@"SHF_NOTE_NV_TKINFO"
	.tkinfo
        /*0018*/ 	.word	0x00000002
        /*0030*/ 	.string	""
        /*0030*/ 	.string	"ptxas"
        /*0030*/ 	.string	"Cuda compilation tools, release 13.0, V13.0.88"
        /*0030*/ 	.string	"Build cuda_13.0.r13.0/compiler.36424714_0"
        /*0030*/ 	.string	"-arch sm_100 -m 64 "



//--------------------- .note.nv.cuinfo           --------------------------
	.section	.note.nv.cuinfo,"",@"SHT_NOTE"
	.sectionflags	@"SHF_NOTE_NV_CUINFO"
        /*0018*/ 	.short	0x0002
        /*001a*/ 	.short	0x0064
        /*001c*/ 	.short	0x0082
	.zero		2


//--------------------- .nv.info                  --------------------------
	.section	.nv.info,"",@"SHT_CUDA_INFO"
	.align	4


	//----- nvinfo : EIATTR_REGCOUNT
	.align		4
        /*0000*/ 	.byte	0x04, 0x2f
        /*0002*/ 	.short	(.L_1 - .L_0)
	.align		4
.L_0:
        /*0004*/ 	.word	index@(_Z12matmulKernelPKfS0_Pfi)
        /*0008*/ 	.word	0x0000001e


	//----- nvinfo : EIATTR_FRAME_SIZE
	.align		4
.L_1:
        /*000c*/ 	.byte	0x04, 0x11
        /*000e*/ 	.short	(.L_3 - .L_2)
	.align		4
.L_2:
        /*0010*/ 	.word	index@(_Z12matmulKernelPKfS0_Pfi)
        /*0014*/ 	.word	0x00000000


	//----- nvinfo : EIATTR_MIN_STACK_SIZE
	.align		4
.L_3:
        /*0018*/ 	.byte	0x04, 0x12
        /*001a*/ 	.short	(.L_5 - .L_4)
	.align		4
.L_4:
        /*001c*/ 	.word	index@(_Z12matmulKernelPKfS0_Pfi)
        /*0020*/ 	.word	0x00000000
.L_5:


//--------------------- .nv.compat                --------------------------
	.section	.nv.compat,"",@"SHT_CUDA_COMPAT_INFO"
	.align	4
        /*0000*/ 	.byte	0x02, 0x09, 0x00, 0x00, 0x02, 0x02, 0x01, 0x00, 0x02, 0x05, 0x05, 0x00, 0x03, 0x07, 0x01, 0x01
        /*0010*/ 	.byte	0x02, 0x03, 0x00, 0x00, 0x02, 0x06, 0x01, 0x00, 0x04, 0x0b, 0x08, 0x00, 0x09, 0x00, 0x00, 0x00
        /*0020*/ 	.byte	0x00, 0x00, 0x00, 0x00


//--------------------- .nv.info._Z12matmulKernelPKfS0_Pfi --------------------------
	.section	.nv.info._Z12matmulKernelPKfS0_Pfi,"",@"SHT_CUDA_INFO"
	.sectionflags	@""
	.align	4


	//----- nvinfo : EIATTR_CUDA_API_VERSION
	.align		4
        /*0000*/ 	.byte	0x04, 0x37
        /*0002*/ 	.short	(.L_7 - .L_6)
.L_6:
        /*0004*/ 	.word	0x00000082


	//----- nvinfo : EIATTR_KPARAM_INFO
	.align		4
.L_7:
        /*0008*/ 	.byte	0x04, 0x17
        /*000a*/ 	.short	(.L_9 - .L_8)
.L_8:
        /*000c*/ 	.word	0x00000000
        /*0010*/ 	.short	0x0003
        /*0012*/ 	.short	0x0018
        /*0014*/ 	.byte	0x00, 0xf0, 0x11, 0x00


	//----- nvinfo : EIATTR_KPARAM_INFO
	.align		4
.L_9:
        /*0018*/ 	.byte	0x04, 0x17
        /*001a*/ 	.short	(.L_11 - .L_10)
.L_10:
        /*001c*/ 	.word	0x00000000
        /*0020*/ 	.short	0x0002
        /*0022*/ 	.short	0x0010
        /*0024*/ 	.byte	0x00, 0xf5, 0x21, 0x00


	//----- nvinfo : EIATTR_KPARAM_INFO
	.align		4
.L_11:
        /*0028*/ 	.byte	0x04, 0x17
        /*002a*/ 	.short	(.L_13 - .L_12)
.L_12:
        /*002c*/ 	.word	0x00000000
        /*0030*/ 	.short	0x0001
        /*0032*/ 	.short	0x0008
        /*0034*/ 	.byte	0x00, 0xf5, 0x21, 0x00


	//----- nvinfo : EIATTR_KPARAM_INFO
	.align		4
.L_13:
        /*0038*/ 	.byte	0x04, 0x17
        /*003a*/ 	.short	(.L_15 - .L_14)
.L_14:
        /*003c*/ 	.word	0x00000000
        /*0040*/ 	.short	0x0000
        /*0042*/ 	.short	0x0000
        /*0044*/ 	.byte	0x00, 0xf5, 0x21, 0x00


	//----- nvinfo : EIATTR_SPARSE_MMA_MASK
	.align		4
.L_15:
        /*0048*/ 	.byte	0x03, 0x50
        /*004a*/ 	.short	0x0000


	//----- nvinfo : EIATTR_MAXREG_COUNT
	.align		4
        /*004c*/ 	.byte	0x03, 0x1b
        /*004e*/ 	.short	0x00ff


	//----- nvinfo : EIATTR_MERCURY_ISA_VERSION
	.align		4
        /*0050*/ 	.byte	0x03, 0x5f
        /*0052*/ 	.short	0x0101


	//----- nvinfo : EIATTR_VRC_CTA_INIT_COUNT
	.align		4
        /*0054*/ 	.byte	0x02, 0x4a
	.zero		1
	.zero		1


	//----- nvinfo : EIATTR_EXIT_INSTR_OFFSETS
	.align		4
        /*0058*/ 	.byte	0x04, 0x1c
        /*005a*/ 	.short	(.L_17 - .L_16)


	//   ....[0]....
.L_16:
        /*005c*/ 	.word	0x00000070


	//   ....[1]....
        /*0060*/ 	.word	0x00000a80


	//----- nvinfo : EIATTR_CBANK_PARAM_SIZE
	.align		4
.L_17:
        /*0064*/ 	.byte	0x03, 0x19
        /*0066*/ 	.short	0x001c


	//----- nvinfo : EIATTR_PARAM_CBANK
	.align		4
        /*0068*/ 	.byte	0x04, 0x0a
        /*006a*/ 	.short	(.L_19 - .L_18)
	.align		4
.L_18:
        /*006c*/ 	.word	index@(.nv.constant0._Z12matmulKernelPKfS0_Pfi)
        /*0070*/ 	.short	0x0380
        /*0072*/ 	.short	0x001c


	//----- nvinfo : EIATTR_SW_WAR
	.align		4
.L_19:
        /*0074*/ 	.byte	0x04, 0x36
        /*0076*/ 	.short	(.L_21 - .L_20)
.L_20:
        /*0078*/ 	.word	0x00000008
.L_21:


//--------------------- .nv.callgraph             --------------------------
	.section	.nv.callgraph,"",@"SHT_CUDA_CALLGRAPH"
	.align	4
	.sectionentsize	8
	.align		4
        /*0000*/ 	.word	0x00000000
	.align		4
        /*0004*/ 	.word	0xffffffff
	.align		4
        /*0008*/ 	.word	0x00000000
	.align		4
        /*000c*/ 	.word	0xfffffffe
	.align		4
        /*0010*/ 	.word	0x00000000
	.align		4
        /*0014*/ 	.word	0xfffffffd
	.align		4
        /*0018*/ 	.word	0x00000000
	.align		4
        /*001c*/ 	.word	0xfffffffc


//--------------------- .text._Z12matmulKernelPKfS0_Pfi --------------------------
	.section	.text._Z12matmulKernelPKfS0_Pfi,"ax",@progbits
	.align	128
        .global         _Z12matmulKernelPKfS0_Pfi
        .type           _Z12matmulKernelPKfS0_Pfi,@function
        .size           _Z12matmulKernelPKfS0_Pfi,(.L_x_7 - _Z12matmulKernelPKfS0_Pfi)
        .other          _Z12matmulKernelPKfS0_Pfi,@"STO_CUDA_ENTRY STV_DEFAULT"
_Z12matmulKernelPKfS0_Pfi:
.text._Z12matmulKernelPKfS0_Pfi:
[----:B------:R-:W-:Y:S01]  /*0000*/  LDC R1, c[0x0][0x37c] ;  /* 0x0000df00ff017b82 */ /* 0x000fe20000000800 */
[----:B------:R-:W0:Y:S07]  /*0010*/  S2R R3, SR_TID.X ;  /* 0x0000000000037919 */ /* 0x000e2e0000002100 */
[----:B------:R-:W0:Y:S01]  /*0020*/  S2UR UR4, SR_CTAID.X ;  /* 0x00000000000479c3 */ /* 0x000e220000002500 */
[----:B------:R-:W1:Y:S07]  /*0030*/  LDCU UR16, c[0x0][0x398] ;  /* 0x00007300ff1077ac */ /* 0x000e6e0008000800 */
[----:B------:R-:W0:Y:S02]  /*0040*/  LDC R0, c[0x0][0x360] ;  /* 0x0000d800ff007b82 */ /* 0x000e240000000800 */
[----:B0-----:R-:W-:-:S05]  /*0050*/  IMAD R0, R0, UR4, R3 ;  /* 0x0000000400007c24 */ /* 0x001fca000f8e0203 */
[----:B-1----:R-:W-:-:S13]  /*0060*/  ISETP.GE.AND P0, PT, R0, UR16, PT ;  /* 0x0000001000007c0c */ /* 0x002fda000bf06270 */
[----:B------:R-:W-:Y:S05]  /*0070*/  @P0 EXIT ;  /* 0x000000000000094d */ /* 0x000fea0003800000 */
[----:B------:R-:W-:Y:S01]  /*0080*/  UISETP.GE.AND UP0, UPT, UR16, 0x1, UPT ;  /* 0x000000011000788c */ /* 0x000fe2000bf06270 */
[----:B------:R-:W-:Y:S01]  /*0090*/  HFMA2 R15, -RZ, RZ, 0, 0 ;  /* 0x00000000ff0f7431 */ /* 0x000fe200000001ff */
[----:B------:R-:W0:Y:S07]  /*00a0*/  LDCU.64 UR14, c[0x0][0x358] ;  /* 0x00006b00ff0e77ac */ /* 0x000e2e0008000a00 */
[----:B------:R-:W-:Y:S05]  /*00b0*/  BRA.U !UP0, `(.L_x_0) ;  /* 0x0000000908647547 */ /* 0x000fea000b800000 */
[----:B------:R-:W-:Y:S02]  /*00c0*/  UISETP.GE.U32.AND UP1, UPT, UR16, 0x10, UPT ;  /* 0x000000101000788c */ /* 0x000fe4000bf26070 */
[----:B------:R-:W-:Y:S01]  /*00d0*/  IMAD R7, R0, UR16, RZ ;  /* 0x0000001000077c24 */ /* 0x000fe2000f8e02ff */
[----:B------:R-:W-:Y:S01]  /*00e0*/  ULOP3.LUT UR12, UR16, 0xf, URZ, 0xc0, !UPT ;  /* 0x0000000f100c7892 */ /* 0x000fe2000f8ec0ff */
[----:B------:R-:W-:Y:S02]  /*00f0*/  MOV R15, RZ ;  /* 0x000000ff000f7202 */ /* 0x000fe40000000f00 */
[----:B------:R-:W-:Y:S01]  /*0100*/  MOV R8, RZ ;  /* 0x000000ff00087202 */ /* 0x000fe20000000f00 */
[----:B------:R-:W-:Y:S02]  /*0110*/  UISETP.NE.AND UP0, UPT, UR12, URZ, UPT ;  /* 0x000000ff0c00728c */ /* 0x000fe4000bf05270 */
[----:B------:R-:W-:Y:S09]  /*0120*/  BRA.U !UP1, `(.L_x_1) ;  /* 0x0000000509147547 */ /* 0x000ff2000b800000 */
[----:B------:R-:W1:Y:S01]  /*0130*/  LDCU.128 UR8, c[0x0][0x380] ;  /* 0x00007000ff0877ac */ /* 0x000e620008000c00 */
[----:B------:R-:W-:Y:S02]  /*0140*/  MOV R15, RZ ;  /* 0x000000ff000f7202 */ /* 0x000fe40000000f00 */
[----:B------:R-:W-:Y:S01]  /*0150*/  MOV R6, R7 ;  /* 0x0000000700067202 */ /* 0x000fe20000000f00 */
[----:B------:R-:W-:-:S06]  /*0160*/  ULOP3.LUT UR13, UR16, 0x7ffffff0, URZ, 0xc0, !UPT ;  /* 0x7ffffff0100d7892 */ /* 0x000fcc000f8ec0ff */
[----:B------:R-:W-:Y:S01]  /*0170*/  MOV R8, UR13 ;  /* 0x0000000d00087c02 */ /* 0x000fe20008000f00 */
[----:B-1----:R-:W-:Y:S02]  /*0180*/  UIADD3 UR4, UP2, UPT, UR10, 0x20, URZ ;  /* 0x000000200a047890 */ /* 0x002fe4000ff5e0ff */
[----:B------:R-:W-:Y:S02]  /*0190*/  UIADD3 UR6, UP1, UPT, UR8, 0x20, URZ ;  /* 0x0000002008067890 */ /* 0x000fe4000ff3e0ff */
[----:B------:R-:W-:Y:S02]  /*01a0*/  UIADD3.X UR5, UPT, UPT, URZ, UR11, URZ, UP2, !UPT ;  /* 0x0000000bff057290 */ /* 0x000fe400097fe4ff */
[----:B------:R-:W-:Y:S01]  /*01b0*/  MOV R2, UR4 ;  /* 0x0000000400027c02 */ /* 0x000fe20008000f00 */
[----:B------:R-:W-:Y:S02]  /*01c0*/  UIADD3 UR8, UPT, UPT, -UR13, URZ, URZ ;  /* 0x000000ff0d087290 */ /* 0x000fe4000fffe1ff */
[----:B------:R-:W-:Y:S01]  /*01d0*/  UIADD3.X UR7, UPT, UPT, URZ, UR9, URZ, UP1, !UPT ;  /* 0x00000009ff077290 */ /* 0x000fe20008ffe4ff */
[----:B------:R-:W-:-:S11]  /*01e0*/  MOV R3, UR5 ;  /* 0x0000000500037c02 */ /* 0x000fd60008000f00 */
.L_x_2:
[----:B------:R-:W-:Y:S01]  /*01f0*/  MOV R4, UR6 ;  /* 0x0000000600047c02 */ /* 0x000fe20008000f00 */
[----:B0-----:R-:W2:Y:S01]  /*0200*/  LDG.E R17, desc[UR14][R2.64+-0x20] ;  /* 0xffffe00e02117981 */ /* 0x001ea2000c1e1900 */
[----:B------:R-:W-:-:S03]  /*0210*/  MOV R5, UR7 ;  /* 0x0000000700057c02 */ /* 0x000fc60008000f00 */
[----:B------:R-:W3:Y:S01]  /*0220*/  LDG.E R25, desc[UR14][R2.64+-0x1c] ;  /* 0xffffe40e02197981 */ /* 0x000ee2000c1e1900 */
[----:B------:R-:W-:-:S03]  /*0230*/  IMAD.WIDE R4, R6, 0x4, R4 ;  /* 0x0000000406047825 */ /* 0x000fc600078e0204 */
[----:B------:R-:W4:Y:S04]  /*0240*/  LDG.E R19, desc[UR14][R2.64+-0x18] ;  /* 0xffffe80e02137981 */ /* 0x000f28000c1e1900 */
[----:B------:R-:W2:Y:S04]  /*0250*/  LDG.E R16, desc[UR14][R4.64+-0x20] ;  /* 0xffffe00e04107981 */ /* 0x000ea8000c1e1900 */
[----:B------:R-:W3:Y:S04]  /*0260*/  LDG.E R18, desc[UR14][R4.64+-0x1c] ;  /* 0xffffe40e04127981 */ /* 0x000ee8000c1e1900 */
[----:B------:R-:W4:Y:S04]  /*0270*/  LDG.E R20, desc[UR14][R4.64+-0x18] ;  /* 0xffffe80e04147981 */ /* 0x000f28000c1e1900 */
[----:B------:R-:W5:Y:S04]  /*0280*/  LDG.E R22, desc[UR14][R2.64+-0x14] ;  /* 0xffffec0e02167981 */ /* 0x000f68000c1e1900 */
        /* <DEDUP_REMOVED lines=8> */
[----:B------:R-:W5:Y:S01]  /*0310*/  LDG.E R14, desc[UR14][R4.64+-0x4] ;  /* 0xfffffc0e040e7981 */ /* 0x000f62000c1e1900 */
[----:B--2---:R-:W-:-:S03]  /*0320*/  FFMA R17, R16, R17, R15 ;  /* 0x0000001110117223 */ /* 0x004fc6000000000f */
[----:B------:R-:W2:Y:S04]  /*0330*/  LDG.E R15, desc[UR14][R2.64] ;  /* 0x0000000e020f7981 */ /* 0x000ea8000c1e1900 */
[----:B------:R-:W2:Y:S01]  /*0340*/  LDG.E R16, desc[UR14][R4.64] ;  /* 0x0000000e04107981 */ /* 0x000ea2000c1e1900 */
[----:B---3--:R-:W-:-:S03]  /*0350*/  FFMA R25, R18, R25, R17 ;  /* 0x0000001912197223 */ /* 0x008fc60000000011 */
[----:B------:R-:W3:Y:S01]  /*0360*/  LDG.E R17, desc[UR14][R2.64+0x4] ;  /* 0x0000040e02117981 */ /* 0x000ee2000c1e1900 */
[----:B----4-:R-:W-:-:S03]  /*0370*/  FFMA R26, R20, R19, R25 ;  /* 0x00000013141a7223 */ /* 0x010fc60000000019 */
[----:B------:R-:W3:Y:S04]  /*0380*/  LDG.E R18, desc[UR14][R4.64+0x4] ;  /* 0x0000040e04127981 */ /* 0x000ee8000c1e1900 */
[----:B------:R-:W4:Y:S01]  /*0390*/  LDG.E R20, desc[UR14][R2.64+0x8] ;  /* 0x0000080e02147981 */ /* 0x000f22000c1e1900 */
[----:B-----5:R-:W-:-:S03]  /*03a0*/  FFMA R25, R21, R22, R26 ;  /* 0x0000001615197223 */ /* 0x020fc6000000001a */
[----:B------:R-:W4:Y:S04]  /*03b0*/  LDG.E R19, desc[UR14][R4.64+0x8] ;  /* 0x0000080e04137981 */ /* 0x000f28000c1e1900 */
[----:B------:R-:W5:Y:S01]  /*03c0*/  LDG.E R22, desc[UR14][R2.64+0xc] ;  /* 0x00000c0e02167981 */ /* 0x000f62000c1e1900 */
[----:B------:R-:W-:-:S03]  /*03d0*/  FFMA R25, R24, R23, R25 ;  /* 0x0000001718197223 */ /* 0x000fc60000000019 */
[----:B------:R-:W5:Y:S04]  /*03e0*/  LDG.E R21, desc[UR14][R4.64+0xc] ;  /* 0x00000c0e04157981 */ /* 0x000f68000c1e1900 */
[----:B------:R-:W5:Y:S01]  /*03f0*/  LDG.E R24, desc[UR14][R2.64+0x10] ;  /* 0x0000100e02187981 */ /* 0x000f62000c1e1900 */
[----:B------:R-:W-:-:S03]  /*0400*/  FFMA R25, R10, R9, R25 ;  /* 0x000000090a197223 */ /* 0x000fc60000000019 */
[----:B------:R-:W5:Y:S04]  /*0410*/  LDG.E R23, desc[UR14][R4.64+0x10] ;  /* 0x0000100e04177981 */ /* 0x000f68000c1e1900 */
[----:B------:R-:W5:Y:S01]  /*0420*/  LDG.E R10, desc[UR14][R2.64+0x14] ;  /* 0x0000140e020a7981 */ /* 0x000f62000c1e1900 */
[----:B------:R-:W-:-:S03]  /*0430*/  FFMA R27, R12, R11, R25 ;  /* 0x0000000b0c1b7223 */ /* 0x000fc60000000019 */
[----:B------:R-:W5:Y:S04]  /*0440*/  LDG.E R9, desc[UR14][R4.64+0x14] ;  /* 0x0000140e04097981 */ /* 0x000f68000c1e1900 */
[----:B------:R-:W5:Y:S04]  /*0450*/  LDG.E R11, desc[UR14][R2.64+0x18] ;  /* 0x0000180e020b7981 */ /* 0x000f68000c1e1900 */
[----:B------:R-:W5:Y:S04]  /*0460*/  LDG.E R12, desc[UR14][R4.64+0x18] ;  /* 0x0000180e040c7981 */ /* 0x000f68000c1e1900 */
[----:B------:R-:W5:Y:S04]  /*0470*/  LDG.E R25, desc[UR14][R4.64+0x1c] ;  /* 0x00001c0e04197981 */ /* 0x000f68000c1e1900 */
[----:B------:R0:W5:Y:S01]  /*0480*/  LDG.E R26, desc[UR14][R2.64+0x1c] ;  /* 0x00001c0e021a7981 */ /* 0x000162000c1e1900 */
[----:B------:R-:W-:Y:S01]  /*0490*/  FFMA R13, R14, R13, R27 ;  /* 0x0000000d0e0d7223 */ /* 0x000fe2000000001b */
[----:B------:R-:W-:-:S04]  /*04a0*/  UIADD3 UR8, UPT, UPT, UR8, 0x10, URZ ;  /* 0x0000001008087890 */ /* 0x000fc8000fffe0ff */
[----:B------:R-:W-:Y:S01]  /*04b0*/  UISETP.NE.AND UP1, UPT, UR8, URZ, UPT ;  /* 0x000000ff0800728c */ /* 0x000fe2000bf25270 */
[----:B0-----:R-:W-:Y:S02]  /*04c0*/  IADD3 R2, P0, PT, R2, 0x40, RZ ;  /* 0x0000004002027810 */ /* 0x001fe40007f1e0ff */
[----:B------:R-:W-:Y:S02]  /*04d0*/  IADD3 R6, PT, PT, R6, 0x10, RZ ;  /* 0x0000001006067810 */ /* 0x000fe40007ffe0ff */
[----:B------:R-:W-:Y:S01]  /*04e0*/  IADD3.X R3, PT, PT, RZ, R3, RZ, P0, !PT ;  /* 0x00000003ff037210 */ /* 0x000fe200007fe4ff */
[----:B--2---:R-:W-:-:S04]  /*04f0*/  FFMA R13, R16, R15, R13 ;  /* 0x0000000f100d7223 */ /* 0x004fc8000000000d */
[----:B---3--:R-:W-:-:S04]  /*0500*/  FFMA R18, R18, R17, R13 ;  /* 0x0000001112127223 */ /* 0x008fc8000000000d */
[----:B----4-:R-:W-:-:S04]  /*0510*/  FFMA R18, R19, R20, R18 ;  /* 0x0000001413127223 */ /* 0x010fc80000000012 */
[----:B-----5:R-:W-:-:S04]  /*0520*/  FFMA R18, R21, R22, R18 ;  /* 0x0000001615127223 */ /* 0x020fc80000000012 */
[----:B------:R-:W-:-:S04]  /*0530*/  FFMA R18, R23, R24, R18 ;  /* 0x0000001817127223 */ /* 0x000fc80000000012 */
[----:B------:R-:W-:-:S04]  /*0540*/  FFMA R9, R9, R10, R18 ;  /* 0x0000000a09097223 */ /* 0x000fc80000000012 */
[----:B------:R-:W-:-:S04]  /*0550*/  FFMA R12, R12, R11, R9 ;  /* 0x0000000b0c0c7223 */ /* 0x000fc80000000009 */
[----:B------:R-:W-:Y:S01]  /*0560*/  FFMA R15, R25, R26, R12 ;  /* 0x0000001a190f7223 */ /* 0x000fe2000000000c */
[----:B------:R-:W-:Y:S06]  /*0570*/  BRA.U UP1, `(.L_x_2) ;  /* 0xfffffffd011c7547 */ /* 0x000fec000b83ffff */
.L_x_1:
[----:B------:R-:W-:Y:S05]  /*0580*/  BRA.U !UP0, `(.L_x_0) ;  /* 0x0000000508307547 */ /* 0x000fea000b800000 */
[----:B------:R-:W-:Y:S02]  /*0590*/  UISETP.GE.U32.AND UP0, UPT, UR12, 0x8, UPT ;  /* 0x000000080c00788c */ /* 0x000fe4000bf06070 */
[----:B------:R-:W-:-:S04]  /*05a0*/  ULOP3.LUT UR5, UR16, 0x7, URZ, 0xc0, !UPT ;  /* 0x0000000710057892 */ /* 0x000fc8000f8ec0ff */
[----:B------:R-:W-:-:S03]  /*05b0*/  UISETP.NE.AND UP1, UPT, UR5, URZ, UPT ;  /* 0x000000ff0500728c */ /* 0x000fc6000bf25270 */
[----:B------:R-:W-:Y:S08]  /*05c0*/  BRA.U !UP0, `(.L_x_3) ;  /* 0x0000000108787547 */ /* 0x000ff0000b800000 */
[----:B------:R-:W1:Y:S01]  /*05d0*/  LDC.64 R2, c[0x0][0x380] ;  /* 0x0000e000ff027b82 */ /* 0x000e620000000a00 */
[----:B------:R-:W-:-:S07]  /*05e0*/  IADD3 R9, PT, PT, R7, R8, RZ ;  /* 0x0000000807097210 */ /* 0x000fce0007ffe0ff */
[----:B------:R-:W2:Y:S01]  /*05f0*/  LDC.64 R4, c[0x0][0x388] ;  /* 0x0000e200ff047b82 */ /* 0x000ea20000000a00 */
[----:B-1----:R-:W-:-:S05]  /*0600*/  IMAD.WIDE R2, R9, 0x4, R2 ;  /* 0x0000000409027825 */ /* 0x002fca00078e0202 */
[----:B0-----:R-:W3:Y:S01]  /*0610*/  LDG.E R10, desc[UR14][R2.64] ;  /* 0x0000000e020a7981 */ /* 0x001ee2000c1e1900 */
[----:B--2---:R-:W-:-:S03]  /*0620*/  IMAD.WIDE.U32 R4, R8, 0x4, R4 ;  /* 0x0000000408047825 */ /* 0x004fc600078e0004 */
[----:B------:R-:W2:Y:S04]  /*0630*/  LDG.E R13, desc[UR14][R2.64+0x4] ;  /* 0x0000040e020d7981 */ /* 0x000ea8000c1e1900 */
[----:B------:R-:W3:Y:S04]  /*0640*/  LDG.E R11, desc[UR14][R4.64] ;  /* 0x0000000e040b7981 */ /* 0x000ee8000c1e1900 */
[----:B------:R-:W2:Y:S04]  /*0650*/  LDG.E R12, desc[UR14][R4.64+0x4] ;  /* 0x0000040e040c7981 */ /* 0x000ea8000c1e1900 */
[----:B------:R-:W4:Y:S04]  /*0660*/  LDG.E R17, desc[UR14][R2.64+0x8] ;  /* 0x0000080e02117981 */ /* 0x000f28000c1e1900 */
        /* <DEDUP_REMOVED lines=11> */
[----:B------:R-:W-:Y:S01]  /*0720*/  IADD3 R8, PT, PT, R8, 0x8, RZ ;  /* 0x0000000808087810 */ /* 0x000fe20007ffe0ff */
[----:B---3--:R-:W-:-:S04]  /*0730*/  FFMA R10, R10, R11, R15 ;  /* 0x0000000b0a0a7223 */ /* 0x008fc8000000000f */
[----:B--2---:R-:W-:-:S04]  /*0740*/  FFMA R10, R13, R12, R10 ;  /* 0x0000000c0d0a7223 */ /* 0x004fc8000000000a */
[----:B----4-:R-:W-:-:S04]  /*0750*/  FFMA R10, R17, R14, R10 ;  /* 0x0000000e110a7223 */ /* 0x010fc8000000000a */
[----:B-----5:R-:W-:-:S04]  /*0760*/  FFMA R10, R19, R16, R10 ;  /* 0x00000010130a7223 */ /* 0x020fc8000000000a */
[----:B------:R-:W-:-:S04]  /*0770*/  FFMA R10, R21, R18, R10 ;  /* 0x00000012150a7223 */ /* 0x000fc8000000000a */
[----:B------:R-:W-:-:S04]  /*0780*/  FFMA R23, R23, R20, R10 ;  /* 0x0000001417177223 */ /* 0x000fc8000000000a */
[----:B------:R-:W-:-:S04]  /*0790*/  FFMA R6, R6, R9, R23 ;  /* 0x0000000906067223 */ /* 0x000fc80000000017 */
[----:B------:R-:W-:-:S07]  /*07a0*/  FFMA R15, R25, R22, R6 ;  /* 0x00000016190f7223 */ /* 0x000fce0000000006 */
.L_x_3:
        /* <DEDUP_REMOVED lines=17> */
[----:B------:R-:W5:Y:S01]  /*08c0*/  LDG.E R14, desc[UR14][R4.64+0xc] ;  /* 0x00000c0e040e7981 */ /* 0x000f62000c1e1900 */
[----:B------:R-:W-:Y:S01]  /*08d0*/  IADD3 R8, PT, PT, R8, 0x4, RZ ;  /* 0x0000000408087810 */ /* 0x000fe20007ffe0ff */
[----:B---3--:R-:W-:-:S04]  /*08e0*/  FFMA R6, R6, R9, R15 ;  /* 0x0000000906067223 */ /* 0x008fc8000000000f */
[----:B--2---:R-:W-:-:S04]  /*08f0*/  FFMA R6, R11, R10, R6 ;  /* 0x0000000a0b067223 */ /* 0x004fc80000000006 */
[----:B----4-:R-:W-:-:S04]  /*0900*/  FFMA R6, R13, R12, R6 ;  /* 0x0000000c0d067223 */ /* 0x010fc80000000006 */
[----:B-----5:R-:W-:-:S07]  /*0910*/  FFMA R15, R17, R14, R6 ;  /* 0x0000000e110f7223 */ /* 0x020fce0000000006 */
.L_x_4:
[----:B------:R-:W-:Y:S05]  /*0920*/  BRA.U !UP1, `(.L_x_0) ;  /* 0x0000000109487547 */ /* 0x000fea000b800000 */
[----:B------:R-:W1:Y:S01]  /*0930*/  LDC.64 R2, c[0x0][0x388] ;  /* 0x0000e200ff027b82 */ /* 0x000e620000000a00 */
[----:B------:R-:W-:Y:S01]  /*0940*/  IADD3 R7, PT, PT, R7, R8, RZ ;  /* 0x0000000807077210 */ /* 0x000fe20007ffe0ff */
[----:B------:R-:W-:-:S06]  /*0950*/  UIADD3 UR4, UPT, UPT, -UR4, URZ, URZ ;  /* 0x000000ff04047290 */ /* 0x000fcc000fffe1ff */
[----:B------:R-:W2:Y:S01]  /*0960*/  LDC.64 R10, c[0x0][0x380] ;  /* 0x0000e000ff0a7b82 */ /* 0x000ea20000000a00 */
[----:B-1----:R-:W-:-:S03]  /*0970*/  IMAD.WIDE.U32 R2, R8, 0x4, R2 ;  /* 0x0000000408027825 */ /* 0x002fc600078e0002 */
[----:B------:R-:W-:Y:S02]  /*0980*/  MOV R6, R2 ;  /* 0x0000000200067202 */ /* 0x000fe40000000f00 */
[----:B------:R-:W-:-:S07]  /*0990*/  MOV R5, R3 ;  /* 0x0000000300057202 */ /* 0x000fce0000000f00 */
.L_x_5:
[----:B--2---:R-:W-:Y:S01]  /*09a0*/  IMAD.WIDE R2, R7, 0x4, R10 ;  /* 0x0000000407027825 */ /* 0x004fe200078e020a */
[----:B------:R-:W-:-:S05]  /*09b0*/  MOV R4, R6 ;  /* 0x0000000600047202 */ /* 0x000fca0000000f00 */
[----:B0-----:R-:W2:Y:S04]  /*09c0*/  LDG.E R2, desc[UR14][R2.64] ;  /* 0x0000000e02027981 */ /* 0x001ea8000c1e1900 */
[----:B------:R0:W2:Y:S01]  /*09d0*/  LDG.E R4, desc[UR14][R4.64] ;  /* 0x0000000e04047981 */ /* 0x0000a2000c1e1900 */
[----:B------:R-:W-:Y:S01]  /*09e0*/  UIADD3 UR4, UPT, UPT, UR4, 0x1, URZ ;  /* 0x0000000104047890 */ /* 0x000fe2000fffe0ff */
[----:B------:R-:W-:Y:S02]  /*09f0*/  IADD3 R6, P0, PT, R6, 0x4, RZ ;  /* 0x0000000406067810 */ /* 0x000fe40007f1e0ff */
[----:B------:R-:W-:Y:S01]  /*0a00*/  IADD3 R7, PT, PT, R7, 0x1, RZ ;  /* 0x0000000107077810 */ /* 0x000fe20007ffe0ff */
[----:B------:R-:W-:Y:S01]  /*0a10*/  UISETP.NE.AND UP0, UPT, UR4, URZ, UPT ;  /* 0x000000ff0400728c */ /* 0x000fe2000bf05270 */
[----:B0-----:R-:W-:Y:S01]  /*0a20*/  IADD3.X R5, PT, PT, RZ, R5, RZ, P0, !PT ;  /* 0x00000005ff057210 */ /* 0x001fe200007fe4ff */
[----:B--2---:R-:W-:-:S07]  /*0a30*/  FFMA R15, R2, R4, R15 ;  /* 0x00000004020f7223 */ /* 0x004fce000000000f */
[----:B------:R-:W-:Y:S05]  /*0a40*/  BRA.U UP0, `(.L_x_5) ;  /* 0xfffffffd00d47547 */ /* 0x000fea000b83ffff */
.L_x_0:
[----:B------:R-:W1:Y:S02]  /*0a50*/  LDC.64 R2, c[0x0][0x390] ;  /* 0x0000e400ff027b82 */ /* 0x000e640000000a00 */
[----:B-1----:R-:W-:-:S05]  /*0a60*/  IMAD.WIDE R2, R0, 0x4, R2 ;  /* 0x0000000400027825 */ /* 0x002fca00078e0202 */
[----:B0-----:R-:W-:Y:S01]  /*0a70*/  STG.E desc[UR14][R2.64], R15 ;  /* 0x0000000f02007986 */ /* 0x001fe2000c10190e */
[----:B------:R-:W-:Y:S05]  /*0a80*/  EXIT ;  /* 0x000000000000794d */ /* 0x000fea0003800000 */
.L_x_6:
[----:B------:R-:W-:-:S00]  /*0a90*/  BRA `(.L_x_6) ;  /* 0xfffffffc00fc7947 */ /* 0x000fc0000383ffff */
[----:B------:R-:W-:-:S00]  /*0aa0*/  NOP ;  /* 0x0000000000007918 */ /* 0x000fc00000000000 */
        /* <DEDUP_REMOVED lines=13> */
.L_x_7:


//--------------------- .nv.shared.reserved.0     --------------------------
	.section	.nv.shared.reserved.0,"aw",@nobits
	.weak		__nv_reservedSMEM_offset_0_alias
	.size		__nv_reservedSMEM_offset_0_alias, 0, 64
	.other		__nv_reservedSMEM_offset_0_alias,@"STO_CUDA_RESERVED_SHARED STV_DEFAULT"
__nv_reservedSMEM_offset_0_alias:
	.zero		0
	.zero		64


//--------------------- .nv.constant0._Z12matmulKernelPKfS0_Pfi --------------------------
	.section	.nv.constant0._Z12matmulKernelPKfS0_Pfi,"a",@progbits
	.sectionflags	@""
	.align	4
.nv.constant0._Z12matmulKernelPKfS0_Pfi:
	.zero		924


//--------------------- SYMBOLS --------------------------

	.type		.nv.reservedSmem.offset0,@object
	.size		.nv.reservedSmem.offset0,0x4
